//
// Generated by NVIDIA NVVM Compiler
//
// Compiler Build ID: CL-36424714
// Cuda compilation tools, release 13.0, V13.0.88
// Based on NVVM 20.0.0
//

.version 9.0
.target sm_100
.address_size 64

	// .globl	_Z11stdp_kernelPfiiiiS_iiiiS_S_

.visible .entry _Z11stdp_kernelPfiiiiS_iiiiS_S_(
	.param .u64 .ptr .align 1 _Z11stdp_kernelPfiiiiS_iiiiS_S__param_0,
	.param .u32 _Z11stdp_kernelPfiiiiS_iiiiS_S__param_1,
	.param .u32 _Z11stdp_kernelPfiiiiS_iiiiS_S__param_2,
	.param .u32 _Z11stdp_kernelPfiiiiS_iiiiS_S__param_3,
	.param .u32 _Z11stdp_kernelPfiiiiS_iiiiS_S__param_4,
	.param .u64 .ptr .align 1 _Z11stdp_kernelPfiiiiS_iiiiS_S__param_5,
	.param .u32 _Z11stdp_kernelPfiiiiS_iiiiS_S__param_6,
	.param .u32 _Z11stdp_kernelPfiiiiS_iiiiS_S__param_7,
	.param .u32 _Z11stdp_kernelPfiiiiS_iiiiS_S__param_8,
	.param .u32 _Z11stdp_kernelPfiiiiS_iiiiS_S__param_9,
	.param .u64 .ptr .align 1 _Z11stdp_kernelPfiiiiS_iiiiS_S__param_10,
	.param .u64 .ptr .align 1 _Z11stdp_kernelPfiiiiS_iiiiS_S__param_11
)
{
	.reg .pred 	%p<52>;
	.reg .b32 	%r<98>;
	.reg .b32 	%f<51>;
	.reg .b64 	%rd<35>;

	ld.param.u64 	%rd7, [_Z11stdp_kernelPfiiiiS_iiiiS_S__param_0];
	ld.param.u32 	%r25, [_Z11stdp_kernelPfiiiiS_iiiiS_S__param_1];
	ld.param.u32 	%r26, [_Z11stdp_kernelPfiiiiS_iiiiS_S__param_2];
	ld.param.u32 	%r27, [_Z11stdp_kernelPfiiiiS_iiiiS_S__param_3];
	ld.param.u32 	%r28, [_Z11stdp_kernelPfiiiiS_iiiiS_S__param_4];
	ld.param.u64 	%rd8, [_Z11stdp_kernelPfiiiiS_iiiiS_S__param_5];
	ld.param.u32 	%r31, [_Z11stdp_kernelPfiiiiS_iiiiS_S__param_7];
	ld.param.u32 	%r29, [_Z11stdp_kernelPfiiiiS_iiiiS_S__param_8];
	ld.param.u32 	%r30, [_Z11stdp_kernelPfiiiiS_iiiiS_S__param_9];
	ld.param.u64 	%rd9, [_Z11stdp_kernelPfiiiiS_iiiiS_S__param_10];
	ld.param.u64 	%rd10, [_Z11stdp_kernelPfiiiiS_iiiiS_S__param_11];
	cvta.to.global.u64 	%rd1, %rd10;
	cvta.to.global.u64 	%rd2, %rd7;
	cvta.to.global.u64 	%rd3, %rd9;
	cvta.to.global.u64 	%rd11, %rd8;
	mov.u32 	%r1, %ctaid.x;
	mov.u32 	%r32, %tid.x;
	mov.u32 	%r2, %ctaid.y;
	mov.u32 	%r3, %ctaid.z;
	mul.lo.s32 	%r33, %r31, %r1;
	mul.lo.s32 	%r4, %r30, %r29;
	mad.lo.s32 	%r34, %r33, %r29, %r2;
	mad.lo.s32 	%r35, %r4, %r32, %r3;
	mad.lo.s32 	%r36, %r34, %r30, %r35;
	mul.wide.s32 	%rd12, %r36, 4;
	add.s64 	%rd13, %rd11, %rd12;
	ld.global.f32 	%f1, [%rd13];
	setp.neu.f32 	%p1, %f1, 0f3F800000;
	@%p1 bra 	$L__BB0_8;
	mul.lo.s32 	%r37, %r25, %r1;
	mul.lo.s32 	%r38, %r37, %r26;
	mul.lo.s32 	%r39, %r38, %r27;
	mul.lo.s32 	%r5, %r39, %r28;
	setp.lt.s32 	%p2, %r26, 1;
	@%p2 bra 	$L__BB0_8;
	shr.u32 	%r40, %r27, 31;
	add.s32 	%r41, %r27, %r40;
	shr.s32 	%r42, %r41, 1;
	setp.lt.s32 	%p3, %r27, 1;
	sub.s32 	%r6, %r2, %r42;
	sub.s32 	%r7, %r3, %r42;
	@%p3 bra 	$L__BB0_8;
	and.b32  	%r8, %r28, 2147483644;
	mov.b32 	%r93, 0;
$L__BB0_4:
	mov.b32 	%r94, 0;
$L__BB0_5:
	setp.gt.s32 	%p4, %r28, 0;
	add.s32 	%r11, %r6, %r94;
	setp.gt.s32 	%p5, %r11, -1;
	setp.lt.s32 	%p6, %r11, %r29;
	and.pred  	%p7, %p5, %p4;
	and.pred  	%p8, %p7, %p6;
	@%p8 bra 	$L__BB0_28;
$L__BB0_6:
	add.s32 	%r94, %r94, 1;
	setp.eq.s32 	%p50, %r94, %r27;
	@%p50 bra 	$L__BB0_7;
	bra.uni 	$L__BB0_5;
$L__BB0_7:
	add.s32 	%r93, %r93, 1;
	setp.ne.s32 	%p51, %r93, %r26;
	@%p51 bra 	$L__BB0_4;
$L__BB0_8:
	ret;
$L__BB0_9:
	.pragma "nounroll";
	add.s32 	%r54, %r16, %r95;
	add.s32 	%r55, %r54, %r5;
	add.s32 	%r13, %r7, %r95;
	setp.lt.s32 	%p10, %r13, 0;
	setp.ge.s32 	%p11, %r13, %r30;
	or.pred  	%p12, %p10, %p11;
	add.s32 	%r56, %r13, %r17;
	mul.wide.s32 	%rd14, %r56, 4;
	add.s64 	%rd4, %rd3, %rd14;
	mul.wide.s32 	%rd15, %r54, 4;
	add.s64 	%rd5, %rd2, %rd15;
	mul.wide.s32 	%rd16, %r55, 4;
	add.s64 	%rd6, %rd1, %rd16;
	@%p12 bra 	$L__BB0_11;
	ld.global.f32 	%f2, [%rd4];
	ld.global.f32 	%f3, [%rd5];
	mov.f32 	%f4, 0f3F800000;
	sub.f32 	%f5, %f4, %f3;
	mul.f32 	%f6, %f3, %f5;
	setp.neu.f32 	%p13, %f2, 0f00000000;
	selp.u32 	%r57, 1, 0, %p13;
	setp.eq.f32 	%p14, %f2, 0f00000000;
	selp.s32 	%r58, -1, 0, %p14;
	add.s32 	%r59, %r58, %r57;
	cvt.rn.f32.s32 	%f7, %r59;
	mul.f32 	%f8, %f6, %f7;
	st.global.f32 	[%rd6], %f8;
$L__BB0_11:
	add.s32 	%r60, %r13, 1;
	setp.lt.s32 	%p15, %r60, 0;
	setp.ge.s32 	%p16, %r60, %r30;
	or.pred  	%p17, %p15, %p16;
	@%p17 bra 	$L__BB0_13;
	ld.global.f32 	%f9, [%rd4+4];
	ld.global.f32 	%f10, [%rd5+4];
	mov.f32 	%f11, 0f3F800000;
	sub.f32 	%f12, %f11, %f10;
	mul.f32 	%f13, %f10, %f12;
	setp.neu.f32 	%p18, %f9, 0f00000000;
	selp.u32 	%r61, 1, 0, %p18;
	setp.eq.f32 	%p19, %f9, 0f00000000;
	selp.s32 	%r62, -1, 0, %p19;
	add.s32 	%r63, %r62, %r61;
	cvt.rn.f32.s32 	%f14, %r63;
	mul.f32 	%f15, %f13, %f14;
	st.global.f32 	[%rd6+4], %f15;
$L__BB0_13:
	add.s32 	%r64, %r13, 2;
	setp.lt.s32 	%p20, %r64, 0;
	setp.ge.s32 	%p21, %r64, %r30;
	or.pred  	%p22, %p20, %p21;
	@%p22 bra 	$L__BB0_15;
	ld.global.f32 	%f16, [%rd4+8];
	ld.global.f32 	%f17, [%rd5+8];
	mov.f32 	%f18, 0f3F800000;
	sub.f32 	%f19, %f18, %f17;
	mul.f32 	%f20, %f17, %f19;
	setp.neu.f32 	%p23, %f16, 0f00000000;
	selp.u32 	%r65, 1, 0, %p23;
	setp.eq.f32 	%p24, %f16, 0f00000000;
	selp.s32 	%r66, -1, 0, %p24;
	add.s32 	%r67, %r66, %r65;
	cvt.rn.f32.s32 	%f21, %r67;
	mul.f32 	%f22, %f20, %f21;
	st.global.f32 	[%rd6+8], %f22;
$L__BB0_15:
	add.s32 	%r68, %r13, 3;
	setp.lt.s32 	%p25, %r68, 0;
	setp.ge.s32 	%p26, %r68, %r30;
	or.pred  	%p27, %p25, %p26;
	@%p27 bra 	$L__BB0_17;
	ld.global.f32 	%f23, [%rd4+12];
	ld.global.f32 	%f24, [%rd5+12];
	mov.f32 	%f25, 0f3F800000;
	sub.f32 	%f26, %f25, %f24;
	mul.f32 	%f27, %f24, %f26;
	setp.neu.f32 	%p28, %f23, 0f00000000;
	selp.u32 	%r69, 1, 0, %p28;
	setp.eq.f32 	%p29, %f23, 0f00000000;
	selp.s32 	%r70, -1, 0, %p29;
	add.s32 	%r71, %r70, %r69;
	cvt.rn.f32.s32 	%f28, %r71;
	mul.f32 	%f29, %f27, %f28;
	st.global.f32 	[%rd6+12], %f29;
$L__BB0_17:
	add.s32 	%r95, %r95, 4;
	setp.eq.s32 	%p30, %r95, %r8;
	mov.u32 	%r97, %r8;
	@%p30 bra 	$L__BB0_18;
	bra.uni 	$L__BB0_9;
$L__BB0_18:
	and.b32  	%r72, %r28, 3;
	setp.eq.s32 	%p31, %r72, 0;
	@%p31 bra 	$L__BB0_6;
	setp.eq.s32 	%p32, %r72, 1;
	@%p32 bra 	$L__BB0_25;
	add.s32 	%r19, %r7, %r97;
	setp.lt.s32 	%p33, %r19, 0;
	setp.ge.s32 	%p34, %r19, %r30;
	or.pred  	%p35, %p33, %p34;
	@%p35 bra 	$L__BB0_22;
	add.s32 	%r73, %r19, %r17;
	mul.wide.s32 	%rd17, %r73, 4;
	add.s64 	%rd18, %rd3, %rd17;
	ld.global.f32 	%f30, [%rd18];
	add.s32 	%r74, %r16, %r97;
	mul.wide.s32 	%rd19, %r74, 4;
	add.s64 	%rd20, %rd2, %rd19;
	ld.global.f32 	%f31, [%rd20];
	mov.f32 	%f32, 0f3F800000;
	sub.f32 	%f33, %f32, %f31;
	mul.f32 	%f34, %f31, %f33;
	setp.neu.f32 	%p36, %f30, 0f00000000;
	selp.u32 	%r75, 1, 0, %p36;
	setp.eq.f32 	%p37, %f30, 0f00000000;
	selp.s32 	%r76, -1, 0, %p37;
	add.s32 	%r77, %r76, %r75;
	cvt.rn.f32.s32 	%f35, %r77;
	mul.f32 	%f36, %f34, %f35;
	add.s32 	%r78, %r74, %r5;
	mul.wide.s32 	%rd21, %r78, 4;
	add.s64 	%rd22, %rd1, %rd21;
	st.global.f32 	[%rd22], %f36;
$L__BB0_22:
	add.s32 	%r79, %r19, 1;
	setp.lt.s32 	%p38, %r79, 0;
	setp.ge.s32 	%p39, %r79, %r30;
	or.pred  	%p40, %p38, %p39;
	@%p40 bra 	$L__BB0_24;
	add.s32 	%r81, %r19, %r17;
	mul.wide.s32 	%rd23, %r81, 4;
	add.s64 	%rd24, %rd3, %rd23;
	ld.global.f32 	%f37, [%rd24+4];
	add.s32 	%r82, %r16, %r97;
	mul.wide.s32 	%rd25, %r82, 4;
	add.s64 	%rd26, %rd2, %rd25;
	ld.global.f32 	%f38, [%rd26+4];
	mov.f32 	%f39, 0f3F800000;
	sub.f32 	%f40, %f39, %f38;
	mul.f32 	%f41, %f38, %f40;
	setp.neu.f32 	%p41, %f37, 0f00000000;
	selp.u32 	%r83, 1, 0, %p41;
	setp.eq.f32 	%p42, %f37, 0f00000000;
	selp.s32 	%r84, -1, 0, %p42;
	add.s32 	%r85, %r84, %r83;
	cvt.rn.f32.s32 	%f42, %r85;
	mul.f32 	%f43, %f41, %f42;
	add.s32 	%r86, %r82, %r5;
	mul.wide.s32 	%rd27, %r86, 4;
	add.s64 	%rd28, %rd1, %rd27;
	st.global.f32 	[%rd28+4], %f43;
$L__BB0_24:
	add.s32 	%r97, %r97, 2;
$L__BB0_25:
	and.b32  	%r87, %r28, 1;
	setp.eq.b32 	%p43, %r87, 1;
	not.pred 	%p44, %p43;
	@%p44 bra 	$L__BB0_6;
	add.s32 	%r22, %r16, %r97;
	add.s32 	%r23, %r7, %r97;
	setp.lt.s32 	%p45, %r23, 0;
	setp.ge.s32 	%p46, %r23, %r30;
	or.pred  	%p47, %p45, %p46;
	@%p47 bra 	$L__BB0_6;
	add.s32 	%r88, %r23, %r17;
	mul.wide.s32 	%rd29, %r88, 4;
	add.s64 	%rd30, %rd3, %rd29;
	ld.global.f32 	%f44, [%rd30];
	mul.wide.s32 	%rd31, %r22, 4;
	add.s64 	%rd32, %rd2, %rd31;
	ld.global.f32 	%f45, [%rd32];
	mov.f32 	%f46, 0f3F800000;
	sub.f32 	%f47, %f46, %f45;
	mul.f32 	%f48, %f45, %f47;
	setp.neu.f32 	%p48, %f44, 0f00000000;
	selp.u32 	%r89, 1, 0, %p48;
	setp.eq.f32 	%p49, %f44, 0f00000000;
	selp.s32 	%r90, -1, 0, %p49;
	add.s32 	%r91, %r90, %r89;
	cvt.rn.f32.s32 	%f49, %r91;
	mul.f32 	%f50, %f48, %f49;
	add.s32 	%r92, %r22, %r5;
	mul.wide.s32 	%rd33, %r92, 4;
	add.s64 	%rd34, %rd1, %rd33;
	st.global.f32 	[%rd34], %f50;
	bra.uni 	$L__BB0_6;
$L__BB0_28:
	setp.lt.u32 	%p9, %r28, 4;
	mov.u32 	%r46, %tid.x;
	mad.lo.s32 	%r47, %r26, %r46, %r93;
	mad.lo.s32 	%r48, %r47, %r27, %r94;
	mul.lo.s32 	%r16, %r48, %r28;
	mov.u32 	%r49, %ctaid.x;
	mul.lo.s32 	%r50, %r26, %r49;
	mad.lo.s32 	%r51, %r50, %r29, %r11;
	mul.lo.s32 	%r52, %r51, %r30;
	mad.lo.s32 	%r17, %r93, %r4, %r52;
	mov.b32 	%r97, 0;
	@%p9 bra 	$L__BB0_18;
	mov.b32 	%r95, 0;
	bra.uni 	$L__BB0_9;

}


// ===== COMPILED SASS (sm_100) =====

	.target	sm_100

	.elftype	@"ET_EXEC"


//--------------------- .note.nv.tkinfo           --------------------------
	.section	.note.nv.tkinfo,"",@"SHT_NOTE"
	.sectionflags	@"SHF_NOTE_NV_TKINFO"
	.tkinfo
        /*0018*/ 	.word	0x00000002
        /*0030*/ 	.string	""
        /*0030*/ 	.string	"ptxas"
        /*0030*/ 	.string	"Cuda compilation tools, release 13.0, V13.0.88"
        /*0030*/ 	.string	"Build cuda_13.0.r13.0/compiler.36424714_0"
        /*0030*/ 	.string	"-arch sm_100 -m 64 "



//--------------------- .note.nv.cuinfo           --------------------------
	.section	.note.nv.cuinfo,"",@"SHT_NOTE"
	.sectionflags	@"SHF_NOTE_NV_CUINFO"
        /*0018*/ 	.short	0x0002
        /*001a*/ 	.short	0x0064
        /*001c*/ 	.short	0x0082
	.zero		2


//--------------------- .nv.info                  --------------------------
	.section	.nv.info,"",@"SHT_CUDA_INFO"
	.align	4


	//----- nvinfo : EIATTR_REGCOUNT
	.align		4
        /*0000*/ 	.byte	0x04, 0x2f
        /*0002*/ 	.short	(.L_1 - .L_0)
	.align		4
.L_0:
        /*0004*/ 	.word	index@(_Z11stdp_kernelPfiiiiS_iiiiS_S_)
        /*0008*/ 	.word	0x0000001b


	//----- nvinfo : EIATTR_FRAME_SIZE
	.align		4
.L_1:
        /*000c*/ 	.byte	0x04, 0x11
        /*000e*/ 	.short	(.L_3 - .L_2)
	.align		4
.L_2:
        /*0010*/ 	.word	index@(_Z11stdp_kernelPfiiiiS_iiiiS_S_)
        /*0014*/ 	.word	0x00000000


	//----- nvinfo : EIATTR_MIN_STACK_SIZE
	.align		4
.L_3:
        /*0018*/ 	.byte	0x04, 0x12
        /*001a*/ 	.short	(.L_5 - .L_4)
	.align		4
.L_4:
        /*001c*/ 	.word	index@(_Z11stdp_kernelPfiiiiS_iiiiS_S_)
        /*0020*/ 	.word	0x00000000
.L_5:


//--------------------- .nv.compat                --------------------------
	.section	.nv.compat,"",@"SHT_CUDA_COMPAT_INFO"
	.align	4
        /*0000*/ 	.byte	0x02, 0x09, 0x00, 0x00, 0x02, 0x02, 0x01, 0x00, 0x02, 0x05, 0x05, 0x00, 0x03, 0x07, 0x01, 0x01
        /*0010*/ 	.byte	0x02, 0x03, 0x00, 0x00, 0x02, 0x06, 0x01, 0x00, 0x04, 0x0b, 0x08, 0x00, 0x01, 0x00, 0x00, 0x00
        /*0020*/ 	.byte	0x00, 0x00, 0x00, 0x00


//--------------------- .nv.info._Z11stdp_kernelPfiiiiS_iiiiS_S_ --------------------------
	.section	.nv.info._Z11stdp_kernelPfiiiiS_iiiiS_S_,"",@"SHT_CUDA_INFO"
	.sectionflags	@""
	.align	4


	//----- nvinfo : EIATTR_CUDA_API_VERSION
	.align		4
        /*0000*/ 	.byte	0x04, 0x37
        /*0002*/ 	.short	(.L_7 - .L_6)
.L_6:
        /*0004*/ 	.word	0x00000082


	//----- nvinfo : EIATTR_KPARAM_INFO
	.align		4
.L_7:
        /*0008*/ 	.byte	0x04, 0x17
        /*000a*/ 	.short	(.L_9 - .L_8)
.L_8:
        /*000c*/ 	.word	0x00000000
        /*0010*/ 	.short	0x000b
        /*0012*/ 	.short	0x0038
        /*0014*/ 	.byte	0x00, 0xf5, 0x21, 0x00


	//----- nvinfo : EIATTR_KPARAM_INFO
	.align		4
.L_9:
        /*0018*/ 	.byte	0x04, 0x17
        /*001a*/ 	.short	(.L_11 - .L_10)
.L_10:
        /*001c*/ 	.word	0x00000000
        /*0020*/ 	.short	0x000a
        /*0022*/ 	.short	0x0030
        /*0024*/ 	.byte	0x00, 0xf5, 0x21, 0x00


	//----- nvinfo : EIATTR_KPARAM_INFO
	.align		4
.L_11:
        /*0028*/ 	.byte	0x04, 0x17
        /*002a*/ 	.short	(.L_13 - .L_12)
.L_12:
        /*002c*/ 	.word	0x00000000
        /*0030*/ 	.short	0x0009
        /*0032*/ 	.short	0x002c
        /*0034*/ 	.byte	0x00, 0xf0, 0x11, 0x00


	//----- nvinfo : EIATTR_KPARAM_INFO
	.align		4
.L_13:
        /*0038*/ 	.byte	0x04, 0x17
        /*003a*/ 	.short	(.L_15 - .L_14)
.L_14:
        /*003c*/ 	.word	0x00000000
        /*0040*/ 	.short	0x0008
        /*0042*/ 	.short	0x0028
        /*0044*/ 	.byte	0x00, 0xf0, 0x11, 0x00


	//----- nvinfo : EIATTR_KPARAM_INFO
	.align		4
.L_15:
        /*0048*/ 	.byte	0x04, 0x17
        /*004a*/ 	.short	(.L_17 - .L_16)
.L_16:
        /*004c*/ 	.word	0x00000000
        /*0050*/ 	.short	0x0007
        /*0052*/ 	.short	0x0024
        /*0054*/ 	.byte	0x00, 0xf0, 0x11, 0x00


	//----- nvinfo : EIATTR_KPARAM_INFO
	.align		4
.L_17:
        /*0058*/ 	.byte	0x04, 0x17
        /*005a*/ 	.short	(.L_19 - .L_18)
.L_18:
        /*005c*/ 	.word	0x00000000
        /*0060*/ 	.short	0x0006
        /*0062*/ 	.short	0x0020
        /*0064*/ 	.byte	0x00, 0xf0, 0x11, 0x00


	//----- nvinfo : EIATTR_KPARAM_INFO
	.align		4
.L_19:
        /*0068*/ 	.byte	0x04, 0x17
        /*006a*/ 	.short	(.L_21 - .L_20)
.L_20:
        /*006c*/ 	.word	0x00000000
        /*0070*/ 	.short	0x0005
        /*0072*/ 	.short	0x0018
        /*0074*/ 	.byte	0x00, 0xf5, 0x21, 0x00


	//----- nvinfo : EIATTR_KPARAM_INFO
	.align		4
.L_21:
        /*0078*/ 	.byte	0x04, 0x17
        /*007a*/ 	.short	(.L_23 - .L_22)
.L_22:
        /*007c*/ 	.word	0x00000000
        /*0080*/ 	.short	0x0004
        /*0082*/ 	.short	0x0014
        /*0084*/ 	.byte	0x00, 0xf0, 0x11, 0x00


	//----- nvinfo : EIATTR_KPARAM_INFO
	.align		4
.L_23:
        /*0088*/ 	.byte	0x04, 0x17
        /*008a*/ 	.short	(.L_25 - .L_24)
.L_24:
        /*008c*/ 	.word	0x00000000
        /*0090*/ 	.short	0x0003
        /*0092*/ 	.short	0x0010
        /*0094*/ 	.byte	0x00, 0xf0, 0x11, 0x00


	//----- nvinfo : EIATTR_KPARAM_INFO
	.align		4
.L_25:
        /*0098*/ 	.byte	0x04, 0x17
        /*009a*/ 	.short	(.L_27 - .L_26)
.L_26:
        /*009c*/ 	.word	0x00000000
        /*00a0*/ 	.short	0x0002
        /*00a2*/ 	.short	0x000c
        /*00a4*/ 	.byte	0x00, 0xf0, 0x11, 0x00


	//----- nvinfo : EIATTR_KPARAM_INFO
	.align		4
.L_27:
        /*00a8*/ 	.byte	0x04, 0x17
        /*00aa*/ 	.short	(.L_29 - .L_28)
.L_28:
        /*00ac*/ 	.word	0x00000000
        /*00b0*/ 	.short	0x0001
        /*00b2*/ 	.short	0x0008
        /*00b4*/ 	.byte	0x00, 0xf0, 0x11, 0x00


	//----- nvinfo : EIATTR_KPARAM_INFO
	.align		4
.L_29:
        /*00b8*/ 	.byte	0x04, 0x17
        /*00ba*/ 	.short	(.L_31 - .L_30)
.L_30:
        /*00bc*/ 	.word	0x00000000
        /*00c0*/ 	.short	0x0000
        /*00c2*/ 	.short	0x0000
        /*00c4*/ 	.byte	0x00, 0xf5, 0x21, 0x00


	//----- nvinfo : EIATTR_SPARSE_MMA_MASK
	.align		4
.L_31:
        /*00c8*/ 	.byte	0x03, 0x50
        /*00ca*/ 	.short	0x0000


	//----- nvinfo : EIATTR_MAXREG_COUNT
	.align		4
        /*00cc*/ 	.byte	0x03, 0x1b
        /*00ce*/ 	.short	0x00ff


	//----- nvinfo : EIATTR_MERCURY_ISA_VERSION
	.align		4
        /*00d0*/ 	.byte	0x03, 0x5f
        /*00d2*/ 	.short	0x0101


	//----- nvinfo : EIATTR_VRC_CTA_INIT_COUNT
	.align		4
        /*00d4*/ 	.byte	0x02, 0x4a
	.zero		1
	.zero		1


	//----- nvinfo : EIATTR_EXIT_INSTR_OFFSETS
	.align		4
        /*00d8*/ 	.byte	0x04, 0x1c
        /*00da*/ 	.short	(.L_33 - .L_32)


	//   ....[0]....
.L_32:
        /*00dc*/ 	.word	0x00000110


	//   ....[1]....
        /*00e0*/ 	.word	0x00000150


	//   ....[2]....
        /*00e4*/ 	.word	0x000001c0


	//   ....[3]....
        /*00e8*/ 	.word	0x00000e90


	//----- nvinfo : EIATTR_CBANK_PARAM_SIZE
	.align		4
.L_33:
        /*00ec*/ 	.byte	0x03, 0x19
        /*00ee*/ 	.short	0x0040


	//----- nvinfo : EIATTR_PARAM_CBANK
	.align		4
        /*00f0*/ 	.byte	0x04, 0x0a
        /*00f2*/ 	.short	(.L_35 - .L_34)
	.align		4
.L_34:
        /*00f4*/ 	.word	index@(.nv.constant0._Z11stdp_kernelPfiiiiS_iiiiS_S_)
        /*00f8*/ 	.short	0x0380
        /*00fa*/ 	.short	0x0040


	//----- nvinfo : EIATTR_SW_WAR
	.align		4
.L_35:
        /*00fc*/ 	.byte	0x04, 0x36
        /*00fe*/ 	.short	(.L_37 - .L_36)
.L_36:
        /*0100*/ 	.word	0x00000008
.L_37:


//--------------------- .nv.callgraph             --------------------------
	.section	.nv.callgraph,"",@"SHT_CUDA_CALLGRAPH"
	.align	4
	.sectionentsize	8
	.align		4
        /*0000*/ 	.word	0x00000000
	.align		4
        /*0004*/ 	.word	0xffffffff
	.align		4
        /*0008*/ 	.word	0x00000000
	.align		4
        /*000c*/ 	.word	0xfffffffe
	.align		4
        /*0010*/ 	.word	0x00000000
	.align		4
        /*0014*/ 	.word	0xfffffffd
	.align		4
        /*0018*/ 	.word	0x00000000
	.align		4
        /*001c*/ 	.word	0xfffffffc


//--------------------- .text._Z11stdp_kernelPfiiiiS_iiiiS_S_ --------------------------
	.section	.text._Z11stdp_kernelPfiiiiS_iiiiS_S_,"ax",@progbits
	.align	128
        .global         _Z11stdp_kernelPfiiiiS_iiiiS_S_
        .type           _Z11stdp_kernelPfiiiiS_iiiiS_S_,@function
        .size           _Z11stdp_kernelPfiiiiS_iiiiS_S_,(.L_x_8 - _Z11stdp_kernelPfiiiiS_iiiiS_S_)
        .other          _Z11stdp_kernelPfiiiiS_iiiiS_S_,@"STO_CUDA_ENTRY STV_DEFAULT"
_Z11stdp_kernelPfiiiiS_iiiiS_S_:
.text._Z11stdp_kernelPfiiiiS_iiiiS_S_:
[----:B------:R-:W-:Y:S01]  /*0000*/  LDC R1, c[0x0][0x37c] ;  /* 0x0000df00ff017b82 */ /* 0x000fe20000000800 */
[----:B------:R-:W0:Y:S07]  /*0010*/  S2R R7, SR_TID.X ;  /* 0x0000000000077919 */ /* 0x000e2e0000002100 */
[----:B------:R-:W1:Y:S01]  /*0020*/  LDC.64 R8, c[0x0][0x3a8] ;  /* 0x0000ea00ff087b82 */ /* 0x000e620000000a00 */
[----:B------:R-:W2:Y:S07]  /*0030*/  LDCU.64 UR10, c[0x0][0x358] ;  /* 0x00006b00ff0a77ac */ /* 0x000eae0008000a00 */
[----:B------:R-:W3:Y:S08]  /*0040*/  S2UR UR4, SR_CTAID.X ;  /* 0x00000000000479c3 */ /* 0x000ef00000002500 */
[----:B------:R-:W3:Y:S08]  /*0050*/  LDC R5, c[0x0][0x3a4] ;  /* 0x0000e900ff057b82 */ /* 0x000ef00000000800 */
[----:B------:R-:W0:Y:S01]  /*0060*/  S2UR UR6, SR_CTAID.Z ;  /* 0x00000000000679c3 */ /* 0x000e220000002700 */
[----:B-1----:R-:W-:-:S07]  /*0070*/  IMAD R0, R9, R8, RZ ;  /* 0x0000000809007224 */ /* 0x002fce00078e02ff */
[----:B------:R-:W1:Y:S08]  /*0080*/  S2UR UR5, SR_CTAID.Y ;  /* 0x00000000000579c3 */ /* 0x000e700000002600 */
[----:B------:R-:W4:Y:S01]  /*0090*/  LDC.64 R2, c[0x0][0x398] ;  /* 0x0000e600ff027b82 */ /* 0x000f220000000a00 */
[----:B---3--:R-:W-:Y:S02]  /*00a0*/  IMAD R5, R5, UR4, RZ ;  /* 0x0000000405057c24 */ /* 0x008fe4000f8e02ff */
[----:B0-----:R-:W-:-:S02]  /*00b0*/  IMAD R4, R0, R7, UR6 ;  /* 0x0000000600047e24 */ /* 0x001fc4000f8e0207 */
[----:B-1----:R-:W-:-:S04]  /*00c0*/  IMAD R0, R5, R8, UR5 ;  /* 0x0000000505007e24 */ /* 0x002fc8000f8e0208 */
[----:B------:R-:W-:-:S04]  /*00d0*/  IMAD R5, R0, R9, R4 ;  /* 0x0000000900057224 */ /* 0x000fc800078e0204 */
[----:B----4-:R-:W-:-:S06]  /*00e0*/  IMAD.WIDE R2, R5, 0x4, R2 ;  /* 0x0000000405027825 */ /* 0x010fcc00078e0202 */
[----:B--2---:R-:W2:Y:S02]  /*00f0*/  LDG.E R2, desc[UR10][R2.64] ;  /* 0x0000000a02027981 */ /* 0x004ea4000c1e1900 */
[----:B--2---:R-:W-:-:S13]  /*0100*/  FSETP.NEU.AND P0, PT, R2, 1, PT ;  /* 0x3f8000000200780b */ /* 0x004fda0003f0d000 */
[----:B------:R-:W-:Y:S05]  /*0110*/  @P0 EXIT ;  /* 0x000000000000094d */ /* 0x000fea0003800000 */
[----:B------:R-:W0:Y:S02]  /*0120*/  LDC.64 R2, c[0x0][0x388] ;  /* 0x0000e200ff027b82 */ /* 0x000e240000000a00 */
[----:B0-----:R-:W-:Y:S01]  /*0130*/  ISETP.GE.AND P0, PT, R3, 0x1, PT ;  /* 0x000000010300780c */ /* 0x001fe20003f06270 */
[----:B------:R-:W-:-:S12]  /*0140*/  IMAD R2, R2, UR4, RZ ;  /* 0x0000000402027c24 */ /* 0x000fd8000f8e02ff */
[----:B------:R-:W-:Y:S05]  /*0150*/  @!P0 EXIT ;  /* 0x000000000000894d */ /* 0x000fea0003800000 */
[----:B------:R-:W0:Y:S02]  /*0160*/  LDC R5, c[0x0][0x390] ;  /* 0x0000e400ff057b82 */ /* 0x000e240000000800 */
[C---:B0-----:R-:W-:Y:S02]  /*0170*/  ISETP.GE.AND P0, PT, R5.reuse, 0x1, PT ;  /* 0x000000010500780c */ /* 0x041fe40003f06270 */
[----:B------:R-:W-:-:S04]  /*0180*/  LEA.HI R0, R5, R5, RZ, 0x1 ;  /* 0x0000000505007211 */ /* 0x000fc800078f08ff */
[----:B------:R-:W-:-:S04]  /*0190*/  SHF.R.S32.HI R0, RZ, 0x1, R0 ;  /* 0x00000001ff007819 */ /* 0x000fc80000011400 */
[C---:B------:R-:W-:Y:S02]  /*01a0*/  IADD3 R18, PT, PT, -R0.reuse, UR5, RZ ;  /* 0x0000000500127c10 */ /* 0x040fe4000fffe1ff */
[----:B------:R-:W-:Y:S01]  /*01b0*/  IADD3 R0, PT, PT, -R0, UR6, RZ ;  /* 0x0000000600007c10 */ /* 0x000fe2000fffe1ff */
[----:B------:R-:W-:Y:S06]  /*01c0*/  @!P0 EXIT ;  /* 0x000000000000894d */ /* 0x000fec0003800000 */
[----:B------:R-:W0:Y:S01]  /*01d0*/  LDCU UR6, c[0x0][0x394] ;  /* 0x00007280ff0677ac */ /* 0x000e220008000800 */
[----:B------:R-:W-:Y:S01]  /*01e0*/  IMAD R2, R2, R3, RZ ;  /* 0x0000000302027224 */ /* 0x000fe200078e02ff */
[----:B------:R-:W-:-:S03]  /*01f0*/  UMOV UR4, URZ ;  /* 0x000000ff00047c82 */ /* 0x000fc60008000000 */
[----:B------:R-:W-:Y:S01]  /*0200*/  IMAD R2, R2, R5, RZ ;  /* 0x0000000502027224 */ /* 0x000fe200078e02ff */
[----:B0-----:R-:W-:-:S12]  /*0210*/  ULOP3.LUT UR6, UR6, 0x7ffffffc, URZ, 0xc0, !UPT ;  /* 0x7ffffffc06067892 */ /* 0x001fd8000f8ec0ff */
.L_x_6:
[----:B0123--:R-:W-:-:S05]  /*0220*/  UMOV UR5, URZ ;  /* 0x000000ff00057c82 */ /* 0x00ffca0008000000 */
.L_x_5:
[----:B0-----:R-:W0:Y:S01]  /*0230*/  LDCU UR7, c[0x0][0x394] ;  /* 0x00007280ff0777ac */ /* 0x001e220008000800 */
[----:B-1----:R-:W1:Y:S01]  /*0240*/  LDC R6, c[0x0][0x3a8] ;  /* 0x0000ea00ff067b82 */ /* 0x002e620000000800 */
[----:B--23--:R-:W-:Y:S02]  /*0250*/  IADD3 R5, PT, PT, R18, UR5, RZ ;  /* 0x0000000512057c10 */ /* 0x00cfe4000fffe0ff */
[----:B0-----:R-:W-:-:S04]  /*0260*/  ISETP.LT.AND P0, PT, RZ, UR7, PT ;  /* 0x00000007ff007c0c */ /* 0x001fc8000bf01270 */
[----:B------:R-:W-:-:S04]  /*0270*/  ISETP.GT.AND P0, PT, R5, -0x1, P0 ;  /* 0xffffffff0500780c */ /* 0x000fc80000704270 */
[----:B-1----:R-:W-:-:S13]  /*0280*/  ISETP.LT.AND P0, PT, R5, R6, P0 ;  /* 0x000000060500720c */ /* 0x002fda0000701270 */
[----:B------:R-:W-:Y:S05]  /*0290*/  @!P0 BRA `(.L_x_0) ;  /* 0x0000000800dc8947 */ /* 0x000fea0003800000 */
[----:B------:R-:W0:Y:S01]  /*02a0*/  S2R R7, SR_CTAID.X ;  /* 0x0000000000077919 */ /* 0x000e220000002500 */
[----:B------:R-:W0:Y:S01]  /*02b0*/  LDC R8, c[0x0][0x38c] ;  /* 0x0000e300ff087b82 */ /* 0x000e220000000800 */
[----:B------:R-:W-:Y:S01]  /*02c0*/  UISETP.GE.U32.AND UP0, UPT, UR7, 0x4, UPT ;  /* 0x000000040700788c */ /* 0x000fe2000bf06070 */
[----:B------:R-:W1:Y:S06]  /*02d0*/  S2R R3, SR_TID.X ;  /* 0x0000000000037919 */ /* 0x000e6c0000002100 */
[----:B------:R-:W2:Y:S01]  /*02e0*/  LDC R10, c[0x0][0x390] ;  /* 0x0000e400ff0a7b82 */ /* 0x000ea20000000800 */
[----:B0-----:R-:W-:-:S04]  /*02f0*/  IMAD R4, R7, R8, RZ ;  /* 0x0000000807047224 */ /* 0x001fc800078e02ff */
[----:B------:R-:W-:Y:S02]  /*0300*/  IMAD R4, R4, R6, R5 ;  /* 0x0000000604047224 */ /* 0x000fe400078e0205 */
[----:B-1----:R-:W-:Y:S02]  /*0310*/  IMAD R3, R3, R8, UR4 ;  /* 0x0000000403037e24 */ /* 0x002fe4000f8e0208 */
[----:B------:R-:W-:Y:S02]  /*0320*/  IMAD R4, R6, UR4, R4 ;  /* 0x0000000406047c24 */ /* 0x000fe4000f8e0204 */
[----:B--2---:R-:W-:Y:S02]  /*0330*/  IMAD R3, R3, R10, UR5 ;  /* 0x0000000503037e24 */ /* 0x004fe4000f8e020a */
[----:B------:R-:W-:Y:S01]  /*0340*/  IMAD.MOV.U32 R6, RZ, RZ, RZ ;  /* 0x000000ffff067224 */ /* 0x000fe200078e00ff */
[----:B------:R-:W-:Y:S06]  /*0350*/  BRA.U !UP0, `(.L_x_1) ;  /* 0x0000000508507547 */ /* 0x000fec000b800000 */
[----:B------:R-:W0:Y:S01]  /*0360*/  LDC.64 R6, c[0x0][0x380] ;  /* 0x0000e000ff067b82 */ /* 0x000e220000000a00 */
[----:B------:R-:W-:Y:S01]  /*0370*/  HFMA2 R5, -RZ, RZ, 0, 0 ;  /* 0x00000000ff057431 */ /* 0x000fe200000001ff */
[----:B------:R-:W1:Y:S01]  /*0380*/  LDCU UR7, c[0x0][0x394] ;  /* 0x00007280ff0777ac */ /* 0x000e620008000800 */
[----:B------:R-:W2:Y:S05]  /*0390*/  LDCU UR8, c[0x0][0x3ac] ;  /* 0x00007580ff0877ac */ /* 0x000eaa0008000800 */
[----:B------:R-:W3:Y:S08]  /*03a0*/  LDC.64 R8, c[0x0][0x3b0] ;  /* 0x0000ec00ff087b82 */ /* 0x000ef00000000a00 */
[----:B------:R-:W4:Y:S02]  /*03b0*/  LDC.64 R10, c[0x0][0x3b8] ;  /* 0x0000ee00ff0a7b82 */ /* 0x000f240000000a00 */
.L_x_3:
[----:B-1----:R-:W-:-:S04]  /*03c0*/  IMAD.IADD R19, R0, 0x1, R5 ;  /* 0x0000000100137824 */ /* 0x002fc800078e0205 */
[----:B--2---:R-:W-:Y:S01]  /*03d0*/  IMAD R13, R4, UR8, R19 ;  /* 0x00000008040d7c24 */ /* 0x004fe2000f8e0213 */
[----:B------:R-:W-:-:S03]  /*03e0*/  ISETP.GE.AND P0, PT, R19, UR8, PT ;  /* 0x0000000813007c0c */ /* 0x000fc6000bf06270 */
[----:B---3--:R-:W-:Y:S01]  /*03f0*/  IMAD.WIDE R12, R13, 0x4, R8 ;  /* 0x000000040d0c7825 */ /* 0x008fe200078e0208 */
[----:B------:R-:W-:-:S13]  /*0400*/  ISETP.LT.OR P0, PT, R19, RZ, P0 ;  /* 0x000000ff1300720c */ /* 0x000fda0000701670 */
[----:B------:R-:W2:Y:S01]  /*0410*/  @!P0 LDG.E R20, desc[UR10][R12.64] ;  /* 0x0000000a0c148981 */ /* 0x000ea2000c1e1900 */
[----:B01----:R-:W-:-:S04]  /*0420*/  IMAD R17, R3, UR7, R5 ;  /* 0x0000000703117c24 */ /* 0x003fc8000f8e0205 */
[----:B0-----:R-:W-:-:S05]  /*0430*/  IMAD.WIDE R14, R17, 0x4, R6 ;  /* 0x00000004110e7825 */ /* 0x001fca00078e0206 */
[----:B------:R-:W3:Y:S01]  /*0440*/  @!P0 LDG.E R16, desc[UR10][R14.64] ;  /* 0x0000000a0e108981 */ /* 0x000ee2000c1e1900 */
[----:B------:R-:W-:Y:S01]  /*0450*/  @!P0 MOV R21, RZ ;  /* 0x000000ff00158202 */ /* 0x000fe20000000f00 */
[----:B------:R-:W-:Y:S01]  /*0460*/  IMAD R17, R2, UR7, R17 ;  /* 0x0000000702117c24 */ /* 0x000fe2000f8e0211 */
[----:B------:R-:W-:Y:S02]  /*0470*/  IADD3 R22, PT, PT, R19, 0x1, RZ ;  /* 0x0000000113167810 */ /* 0x000fe40007ffe0ff */
[C---:B--2---:R-:W-:Y:S02]  /*0480*/  FSETP.NEU.OR P2, PT, R20.reuse, RZ, P0 ;  /* 0x000000ff1400720b */ /* 0x044fe4000074d400 */
[C---:B------:R-:W-:Y:S02]  /*0490*/  FSETP.NEU.AND P3, PT, R20.reuse, RZ, !P0 ;  /* 0x000000ff1400720b */ /* 0x040fe4000476d000 */
[----:B------:R-:W-:-:S04]  /*04a0*/  @!P0 FSETP.NEU.AND P1, PT, R20, RZ, PT ;  /* 0x000000ff1400820b */ /* 0x000fc80003f2d000 */
[----:B------:R-:W-:Y:S02]  /*04b0*/  @!P0 SEL R20, RZ, 0x1, !P1 ;  /* 0x00000001ff148807 */ /* 0x000fe40004800000 */
[----:B------:R-:W-:-:S03]  /*04c0*/  ISETP.GE.AND P1, PT, R22, UR8, PT ;  /* 0x0000000816007c0c */ /* 0x000fc6000bf26270 */
[----:B------:R-:W-:Y:S01]  /*04d0*/  @!P2 IMAD.MOV R21, RZ, RZ, -0x1 ;  /* 0xffffffffff15a424 */ /* 0x000fe200078e02ff */
[----:B------:R-:W-:Y:S01]  /*04e0*/  ISETP.LT.OR P1, PT, R22, RZ, P1 ;  /* 0x000000ff1600720c */ /* 0x000fe20000f21670 */
[----:B------:R-:W-:-:S05]  /*04f0*/  @P3 IMAD.MOV R21, RZ, RZ, R20 ;  /* 0x000000ffff153224 */ /* 0x000fca00078e0214 */
[----:B------:R-:W-:Y:S01]  /*0500*/  @!P0 MOV R20, R21 ;  /* 0x0000001500148202 */ /* 0x000fe20000000f00 */
[----:B---3--:R-:W-:-:S03]  /*0510*/  @!P0 FADD R21, -R16, 1 ;  /* 0x3f80000010158421 */ /* 0x008fc60000000100 */
[----:B------:R-:W-:Y:S01]  /*0520*/  @!P0 I2FP.F32.S32 R20, R20 ;  /* 0x0000001400148245 */ /* 0x000fe20000201400 */
[----:B------:R-:W-:Y:S01]  /*0530*/  @!P0 FMUL R21, R16, R21 ;  /* 0x0000001510158220 */ /* 0x000fe20000400000 */
[----:B----4-:R-:W-:-:S04]  /*0540*/  IMAD.WIDE R16, R17, 0x4, R10 ;  /* 0x0000000411107825 */ /* 0x010fc800078e020a */
[----:B------:R-:W-:-:S05]  /*0550*/  @!P0 FMUL R21, R21, R20 ;  /* 0x0000001415158220 */ /* 0x000fca0000400000 */
[----:B------:R0:W-:Y:S04]  /*0560*/  @!P0 STG.E desc[UR10][R16.64], R21 ;  /* 0x0000001510008986 */ /* 0x0001e8000c10190a */
[----:B------:R-:W2:Y:S04]  /*0570*/  @!P1 LDG.E R20, desc[UR10][R12.64+0x4] ;  /* 0x0000040a0c149981 */ /* 0x000ea8000c1e1900 */
[----:B------:R-:W0:Y:S01]  /*0580*/  @!P1 LDG.E R22, desc[UR10][R14.64+0x4] ;  /* 0x0000040a0e169981 */ /* 0x000e22000c1e1900 */
[----:B------:R-:W-:Y:S02]  /*0590*/  VIADD R24, R19, 0x2 ;  /* 0x0000000213187836 */ /* 0x000fe40000000000 */
[----:B------:R-:W-:Y:S01]  /*05a0*/  @!P1 IMAD.MOV.U32 R23, RZ, RZ, RZ ;  /* 0x000000ffff179224 */ /* 0x000fe200078e00ff */
[----:B--2---:R-:W-:-:S02]  /*05b0*/  FSETP.NEU.OR P2, PT, R20, RZ, P1 ;  /* 0x000000ff1400720b */ /* 0x004fc40000f4d400 */
[C---:B------:R-:W-:Y:S02]  /*05c0*/  FSETP.NEU.AND P3, PT, R20.reuse, RZ, !P1 ;  /* 0x000000ff1400720b */ /* 0x040fe40004f6d000 */
[----:B------:R-:W-:Y:S01]  /*05d0*/  @!P1 FSETP.NEU.AND P0, PT, R20, RZ, PT ;  /* 0x000000ff1400920b */ /* 0x000fe20003f0d000 */
[----:B0-----:R-:W-:-:S03]  /*05e0*/  @!P1 FADD R21, -R22, 1 ;  /* 0x3f80000016159421 */ /* 0x001fc60000000100 */
[----:B------:R-:W-:Y:S01]  /*05f0*/  @!P1 SEL R20, RZ, 0x1, !P0 ;  /* 0x00000001ff149807 */ /* 0x000fe20004000000 */
[----:B------:R-:W-:Y:S01]  /*0600*/  @!P1 FMUL R21, R22, R21 ;  /* 0x0000001516159220 */ /* 0x000fe20000400000 */
[----:B------:R-:W-:-:S03]  /*0610*/  ISETP.GE.AND P0, PT, R24, UR8, PT ;  /* 0x0000000818007c0c */ /* 0x000fc6000bf06270 */
[----:B------:R-:W-:Y:S02]  /*0620*/  @!P2 IADD3 R23, PT, PT, RZ, -0x1, RZ ;  /* 0xffffffffff17a810 */ /* 0x000fe40007ffe0ff */
[----:B------:R-:W-:Y:S02]  /*0630*/  @P3 IADD3 R23, PT, PT, R20, RZ, RZ ;  /* 0x000000ff14173210 */ /* 0x000fe40007ffe0ff */
[----:B------:R-:W-:Y:S02]  /*0640*/  ISETP.LT.OR P0, PT, R24, RZ, P0 ;  /* 0x000000ff1800720c */ /* 0x000fe40000701670 */
[----:B------:R-:W-:-:S05]  /*0650*/  @!P1 I2FP.F32.S32 R20, R23 ;  /* 0x0000001700149245 */ /* 0x000fca0000201400 */
[----:B------:R-:W-:-:S05]  /*0660*/  @!P1 FMUL R21, R21, R20 ;  /* 0x0000001415159220 */ /* 0x000fca0000400000 */
[----:B------:R0:W-:Y:S04]  /*0670*/  @!P1 STG.E desc[UR10][R16.64+0x4], R21 ;  /* 0x0000041510009986 */ /* 0x0001e8000c10190a */
[----:B------:R-:W2:Y:S04]  /*0680*/  @!P0 LDG.E R20, desc[UR10][R12.64+0x8] ;  /* 0x0000080a0c148981 */ /* 0x000ea8000c1e1900 */
[----:B------:R-:W0:Y:S01]  /*0690*/  @!P0 LDG.E R22, desc[UR10][R14.64+0x8] ;  /* 0x0000080a0e168981 */ /* 0x000e22000c1e1900 */
[----:B------:R-:W-:Y:S01]  /*06a0*/  @!P0 IMAD.MOV.U32 R23, RZ, RZ, RZ ;  /* 0x000000ffff178224 */ /* 0x000fe200078e00ff */
[----:B------:R-:W-:Y:S01]  /*06b0*/  IADD3 R19, PT, PT, R19, 0x3, RZ ;  /* 0x0000000313137810 */ /* 0x000fe20007ffe0ff */
[----:B------:R-:W-:Y:S01]  /*06c0*/  VIADD R5, R5, 0x4 ;  /* 0x0000000405057836 */ /* 0x000fe20000000000 */
        /* <DEDUP_REMOVED lines=8> */
[----:B------:R-:W-:Y:S01]  /*0750*/  @P3 IMAD.MOV R23, RZ, RZ, R20 ;  /* 0x000000ffff173224 */ /* 0x000fe200078e0214 */
[----:B------:R-:W-:Y:S02]  /*0760*/  ISETP.LT.OR P1, PT, R19, RZ, P1 ;  /* 0x000000ff1300720c */ /* 0x000fe40000f21670 */
[----:B------:R-:W-:Y:S02]  /*0770*/  ISETP.NE.AND P2, PT, R5, UR6, PT ;  /* 0x0000000605007c0c */ /* 0x000fe4000bf45270 */
[----:B------:R-:W-:-:S05]  /*0780*/  @!P0 I2FP.F32.S32 R20, R23 ;  /* 0x0000001700148245 */ /* 0x000fca0000201400 */
[----:B------:R-:W-:-:S05]  /*0790*/  @!P0 FMUL R21, R21, R20 ;  /* 0x0000001415158220 */ /* 0x000fca0000400000 */
[----:B------:R0:W-:Y:S01]  /*07a0*/  @!P0 STG.E desc[UR10][R16.64+0x8], R21 ;  /* 0x0000081510008986 */ /* 0x0001e2000c10190a */
[----:B------:R-:W-:Y:S05]  /*07b0*/  @P1 BRA `(.L_x_2) ;  /* 0x0000000000301947 */ /* 0x000fea0003800000 */
[----:B------:R-:W2:Y:S04]  /*07c0*/  LDG.E R12, desc[UR10][R12.64+0xc] ;  /* 0x00000c0a0c0c7981 */ /* 0x000ea8000c1e1900 */
[----:B------:R-:W3:Y:S01]  /*07d0*/  LDG.E R14, desc[UR10][R14.64+0xc] ;  /* 0x00000c0a0e0e7981 */ /* 0x000ee2000c1e1900 */
[----:B------:R-:W-:Y:S02]  /*07e0*/  MOV R20, RZ ;  /* 0x000000ff00147202 */ /* 0x000fe40000000f00 */
[----:B--2---:R-:W-:-:S04]  /*07f0*/  FSETP.NEU.AND P0, PT, R12, RZ, PT ;  /* 0x000000ff0c00720b */ /* 0x004fc80003f0d000 */
[----:B------:R-:W-:-:S09]  /*0800*/  SEL R19, RZ, 0x1, !P0 ;  /* 0x00000001ff137807 */ /* 0x000fd20004000000 */
[----:B------:R-:W-:Y:S01]  /*0810*/  @!P0 IMAD.MOV R20, RZ, RZ, -0x1 ;  /* 0xffffffffff148424 */ /* 0x000fe200078e02ff */
[----:B------:R-:W-:Y:S01]  /*0820*/  @P0 IADD3 R20, PT, PT, R19, RZ, RZ ;  /* 0x000000ff13140210 */ /* 0x000fe20007ffe0ff */
[----:B---3--:R-:W-:-:S03]  /*0830*/  FADD R19, -R14, 1 ;  /* 0x3f8000000e137421 */ /* 0x008fc60000000100 */
[----:B------:R-:W-:Y:S01]  /*0840*/  I2FP.F32.S32 R20, R20 ;  /* 0x0000001400147245 */ /* 0x000fe20000201400 */
[----:B------:R-:W-:-:S04]  /*0850*/  FMUL R19, R14, R19 ;  /* 0x000000130e137220 */ /* 0x000fc80000400000 */
[----:B------:R-:W-:-:S05]  /*0860*/  FMUL R19, R19, R20 ;  /* 0x0000001413137220 */ /* 0x000fca0000400000 */
[----:B------:R1:W-:Y:S02]  /*0870*/  STG.E desc[UR10][R16.64+0xc], R19 ;  /* 0x00000c1310007986 */ /* 0x0003e4000c10190a */
.L_x_2:
[----:B------:R-:W-:Y:S05]  /*0880*/  @P2 BRA `(.L_x_3) ;  /* 0xfffffff800cc2947 */ /* 0x000fea000383ffff */
[----:B------:R-:W-:-:S07]  /*0890*/  IMAD.U32 R6, RZ, RZ, UR6 ;  /* 0x00000006ff067e24 */ /* 0x000fce000f8e00ff */
.L_x_1:
[----:B------:R-:W-:-:S09]  /*08a0*/  ULOP3.LUT UP0, UR8, UR7, 0x3, URZ, 0xc0, !UPT ;  /* 0x0000000307087892 */ /* 0x000fd2000f80c0ff */
[----:B------:R-:W-:Y:S05]  /*08b0*/  BRA.U !UP0, `(.L_x_0) ;  /* 0x0000000508547547 */ /* 0x000fea000b800000 */
[----:B------:R-:W-:Y:S02]  /*08c0*/  UISETP.NE.AND UP0, UPT, UR8, 0x1, UPT ;  /* 0x000000010800788c */ /* 0x000fe4000bf05270 */
[----:B------:R-:W-:-:S04]  /*08d0*/  ULOP3.LUT UR9, UR7, 0x1, URZ, 0xc0, !UPT ;  /* 0x0000000107097892 */ /* 0x000fc8000f8ec0ff */
[----:B------:R-:W-:-:S03]  /*08e0*/  UISETP.NE.U32.AND UP1, UPT, UR9, 0x1, UPT ;  /* 0x000000010900788c */ /* 0x000fc6000bf25070 */
[----:B------:R-:W-:Y:S08]  /*08f0*/  BRA.U !UP0, `(.L_x_4) ;  /* 0x0000000108d87547 */ /* 0x000ff0000b800000 */
[----:B------:R-:W2:Y:S01]  /*0900*/  LDCU UR8, c[0x0][0x3ac] ;  /* 0x00007580ff0877ac */ /* 0x000ea20008000800 */
[----:B------:R-:W-:Y:S01]  /*0910*/  IADD3 R5, PT, PT, R0, R6, RZ ;  /* 0x0000000600057210 */ /* 0x000fe20007ffe0ff */
[----:B------:R-:W3:Y:S08]  /*0920*/  LDC.64 R12, c[0x0][0x3b0] ;  /* 0x0000ec00ff0c7b82 */ /* 0x000ef00000000a00 */
[----:B------:R-:W4:Y:S01]  /*0930*/  LDC.64 R10, c[0x0][0x3b8] ;  /* 0x0000ee00ff0a7b82 */ /* 0x000f220000000a00 */
[----:B--2---:R-:W-:-:S07]  /*0940*/  ISETP.GE.AND P0, PT, R5, UR8, PT ;  /* 0x0000000805007c0c */ /* 0x004fce000bf06270 */
[----:B------:R-:W2:Y:S01]  /*0950*/  LDC.64 R8, c[0x0][0x3b0] ;  /* 0x0000ec00ff087b82 */ /* 0x000ea20000000a00 */
[----:B------:R-:W-:-:S13]  /*0960*/  ISETP.LT.OR P0, PT, R5, RZ, P0 ;  /* 0x000000ff0500720c */ /* 0x000fda0000701670 */
[----:B------:R-:W5:Y:S01]  /*0970*/  @!P0 LDC.64 R14, c[0x0][0x380] ;  /* 0x0000e000ff0e8b82 */ /* 0x000f620000000a00 */
[----:B------:R-:W-:-:S04]  /*0980*/  @!P0 IMAD R7, R4, UR8, R5 ;  /* 0x0000000804078c24 */ /* 0x000fc8000f8e0205 */
[----:B---3--:R-:W-:-:S04]  /*0990*/  @!P0 IMAD.WIDE R12, R7, 0x4, R12 ;  /* 0x00000004070c8825 */ /* 0x008fc800078e020c */
[----:B------:R-:W-:Y:S02]  /*09a0*/  @!P0 IMAD R7, R3, UR7, R6 ;  /* 0x0000000703078c24 */ /* 0x000fe4000f8e0206 */
[----:B------:R-:W3:Y:S02]  /*09b0*/  @!P0 LDG.E R12, desc[UR10][R12.64] ;  /* 0x0000000a0c0c8981 */ /* 0x000ee4000c1e1900 */
[----:B-----5:R-:W-:-:S06]  /*09c0*/  @!P0 IMAD.WIDE R14, R7, 0x4, R14 ;  /* 0x00000004070e8825 */ /* 0x020fcc00078e020e */
[----:B------:R-:W5:Y:S01]  /*09d0*/  @!P0 LDG.E R14, desc[UR10][R14.64] ;  /* 0x0000000a0e0e8981 */ /* 0x000f62000c1e1900 */
[----:B01----:R-:W-:Y:S01]  /*09e0*/  VIADD R17, R5, 0x1 ;  /* 0x0000000105117836 */ /* 0x003fe20000000000 */
[----:B------:R-:W-:Y:S01]  /*09f0*/  @!P0 MOV R16, RZ ;  /* 0x000000ff00108202 */ /* 0x000fe20000000f00 */
[----:B------:R-:W-:-:S03]  /*0a00*/  @!P0 IMAD R7, R2, UR7, R7 ;  /* 0x0000000702078c24 */ /* 0x000fc6000f8e0207 */
[----:B------:R-:W-:Y:S01]  /*0a10*/  ISETP.GE.AND P1, PT, R17, UR8, PT ;  /* 0x0000000811007c0c */ /* 0x000fe2000bf26270 */
[----:B----4-:R-:W-:-:S03]  /*0a20*/  @!P0 IMAD.WIDE R10, R7, 0x4, R10 ;  /* 0x00000004070a8825 */ /* 0x010fc600078e020a */
[----:B------:R-:W-:-:S13]  /*0a30*/  ISETP.LT.OR P1, PT, R17, RZ, P1 ;  /* 0x000000ff1100720c */ /* 0x000fda0000f21670 */
[----:B------:R-:W-:Y:S01]  /*0a40*/  @!P1 IMAD R17, R4, UR8, R5 ;  /* 0x0000000804119c24 */ /* 0x000fe2000f8e0205 */
[C---:B---3--:R-:W-:Y:S02]  /*0a50*/  FSETP.NEU.OR P4, PT, R12.reuse, RZ, P0 ;  /* 0x000000ff0c00720b */ /* 0x048fe4000078d400 */
[C---:B------:R-:W-:Y:S02]  /*0a60*/  FSETP.NEU.AND P2, PT, R12.reuse, RZ, !P0 ;  /* 0x000000ff0c00720b */ /* 0x040fe4000474d000 */
[----:B------:R-:W-:-:S04]  /*0a70*/  @!P0 FSETP.NEU.AND P3, PT, R12, RZ, PT ;  /* 0x000000ff0c00820b */ /* 0x000fc80003f6d000 */
[----:B------:R-:W-:-:S05]  /*0a80*/  @!P0 SEL R12, RZ, 0x1, !P3 ;  /* 0x00000001ff0c8807 */ /* 0x000fca0005800000 */
[----:B------:R-:W-:Y:S02]  /*0a90*/  @!P4 IMAD.MOV R16, RZ, RZ, -0x1 ;  /* 0xffffffffff10c424 */ /* 0x000fe400078e02ff */
[----:B------:R-:W-:Y:S01]  /*0aa0*/  @P2 IADD3 R16, PT, PT, R12, RZ, RZ ;  /* 0x000000ff0c102210 */ /* 0x000fe20007ffe0ff */
[----:B-----5:R-:W-:-:S03]  /*0ab0*/  @!P0 FADD R13, -R14, 1 ;  /* 0x3f8000000e0d8421 */ /* 0x020fc60000000100 */
[----:B------:R-:W-:Y:S01]  /*0ac0*/  @!P0 I2FP.F32.S32 R12, R16 ;  /* 0x00000010000c8245 */ /* 0x000fe20000201400 */
[----:B------:R-:W-:Y:S02]  /*0ad0*/  @!P0 FMUL R13, R14, R13 ;  /* 0x0000000d0e0d8220 */ /* 0x000fe40000400000 */
[----:B------:R-:W0:Y:S02]  /*0ae0*/  @!P1 LDC.64 R14, c[0x0][0x380] ;  /* 0x0000e000ff0e9b82 */ /* 0x000e240000000a00 */
[----:B------:R-:W-:Y:S01]  /*0af0*/  @!P0 FMUL R5, R13, R12 ;  /* 0x0000000c0d058220 */ /* 0x000fe20000400000 */
[----:B--2---:R-:W-:-:S04]  /*0b00*/  @!P1 IMAD.WIDE R12, R17, 0x4, R8 ;  /* 0x00000004110c9825 */ /* 0x004fc800078e0208 */
[----:B------:R1:W-:Y:S01]  /*0b10*/  @!P0 STG.E desc[UR10][R10.64], R5 ;  /* 0x000000050a008986 */ /* 0x0003e2000c10190a */
[----:B------:R-:W-:Y:S01]  /*0b20*/  @!P1 IMAD R17, R3, UR7, R6 ;  /* 0x0000000703119c24 */ /* 0x000fe2000f8e0206 */
[----:B------:R-:W2:Y:S02]  /*0b30*/  LDC.64 R8, c[0x0][0x3b8] ;  /* 0x0000ee00ff087b82 */ /* 0x000ea40000000a00 */
[----:B------:R-:W3:Y:S01]  /*0b40*/  @!P1 LDG.E R12, desc[UR10][R12.64+0x4] ;  /* 0x0000040a0c0c9981 */ /* 0x000ee2000c1e1900 */
[----:B0-----:R-:W-:-:S06]  /*0b50*/  @!P1 IMAD.WIDE R14, R17, 0x4, R14 ;  /* 0x00000004110e9825 */ /* 0x001fcc00078e020e */
[----:B------:R-:W4:Y:S01]  /*0b60*/  @!P1 LDG.E R14, desc[UR10][R14.64+0x4] ;  /* 0x0000040a0e0e9981 */ /* 0x000f22000c1e1900 */
[----:B------:R-:W-:Y:S01]  /*0b70*/  @!P1 IMAD.MOV.U32 R7, RZ, RZ, RZ ;  /* 0x000000ffff079224 */ /* 0x000fe200078e00ff */
[----:B------:R-:W-:Y:S01]  /*0b80*/  IADD3 R6, PT, PT, R6, 0x2, RZ ;  /* 0x0000000206067810 */ /* 0x000fe20007ffe0ff */
[----:B------:R-:W-:-:S04]  /*0b90*/  @!P1 IMAD R17, R2, UR7, R17 ;  /* 0x0000000702119c24 */ /* 0x000fc8000f8e0211 */
[----:B--2---:R-:W-:Y:S01]  /*0ba0*/  @!P1 IMAD.WIDE R8, R17, 0x4, R8 ;  /* 0x0000000411089825 */ /* 0x004fe200078e0208 */
[C---:B---3--:R-:W-:Y:S02]  /*0bb0*/  FSETP.NEU.OR P2, PT, R12.reuse, RZ, P1 ;  /* 0x000000ff0c00720b */ /* 0x048fe40000f4d400 */
[C---:B------:R-:W-:Y:S02]  /*0bc0*/  FSETP.NEU.AND P3, PT, R12.reuse, RZ, !P1 ;  /* 0x000000ff0c00720b */ /* 0x040fe40004f6d000 */
[----:B------:R-:W-:-:S04]  /*0bd0*/  @!P1 FSETP.NEU.AND P0, PT, R12, RZ, PT ;  /* 0x000000ff0c00920b */ /* 0x000fc80003f0d000 */
[----:B-1----:R-:W-:-:S05]  /*0be0*/  @!P1 SEL R5, RZ, 0x1, !P0 ;  /* 0x00000001ff059807 */ /* 0x002fca0004000000 */
[----:B------:R-:W-:Y:S02]  /*0bf0*/  @!P2 IADD3 R7, PT, PT, RZ, -0x1, RZ ;  /* 0xffffffffff07a810 */ /* 0x000fe40007ffe0ff */
[----:B------:R-:W-:Y:S02]  /*0c00*/  @P3 IMAD.MOV R7, RZ, RZ, R5 ;  /* 0x000000ffff073224 */ /* 0x000fe400078e0205 */
[----:B----4-:R-:W-:-:S03]  /*0c10*/  @!P1 FADD R5, -R14, 1 ;  /* 0x3f8000000e059421 */ /* 0x010fc60000000100 */
[----:B------:R-:W-:Y:S01]  /*0c20*/  @!P1 I2FP.F32.S32 R10, R7 ;  /* 0x00000007000a9245 */ /* 0x000fe20000201400 */
[----:B------:R-:W-:-:S04]  /*0c30*/  @!P1 FMUL R5, R14, R5 ;  /* 0x000000050e059220 */ /* 0x000fc80000400000 */
[----:B------:R-:W-:-:S05]  /*0c40*/  @!P1 FMUL R5, R5, R10 ;  /* 0x0000000a05059220 */ /* 0x000fca0000400000 */
[----:B------:R2:W-:Y:S02]  /*0c50*/  @!P1 STG.E desc[UR10][R8.64+0x4], R5 ;  /* 0x0000040508009986 */ /* 0x0005e4000c10190a */
.L_x_4:
[----:B------:R-:W-:Y:S05]  /*0c60*/  BRA.U UP1, `(.L_x_0) ;  /* 0x0000000101687547 */ /* 0x000fea000b800000 */
[----:B------:R-:W3:Y:S01]  /*0c70*/  LDCU UR8, c[0x0][0x3ac] ;  /* 0x00007580ff0877ac */ /* 0x000ee20008000800 */
[----:B--2---:R-:W-:Y:S01]  /*0c80*/  IADD3 R5, PT, PT, R0, R6, RZ ;  /* 0x0000000600057210 */ /* 0x004fe20007ffe0ff */
[----:B------:R-:W-:-:S03]  /*0c90*/  IMAD R11, R3, UR7, R6 ;  /* 0x00000007030b7c24 */ /* 0x000fc6000f8e0206 */
[----:B---3--:R-:W-:-:S04]  /*0ca0*/  ISETP.GE.AND P0, PT, R5, UR8, PT ;  /* 0x0000000805007c0c */ /* 0x008fc8000bf06270 */
[----:B------:R-:W-:-:S13]  /*0cb0*/  ISETP.LT.OR P0, PT, R5, RZ, P0 ;  /* 0x000000ff0500720c */ /* 0x000fda0000701670 */
[----:B------:R-:W-:Y:S05]  /*0cc0*/  @P0 BRA `(.L_x_0) ;  /* 0x0000000000500947 */ /* 0x000fea0003800000 */
[----:B------:R-:W2:Y:S01]  /*0cd0*/  LDC.64 R6, c[0x0][0x3b0] ;  /* 0x0000ec00ff067b82 */ /* 0x000ea20000000a00 */
[----:B------:R-:W-:-:S07]  /*0ce0*/  IMAD R5, R4, UR8, R5 ;  /* 0x0000000804057c24 */ /* 0x000fce000f8e0205 */
[----:B------:R-:W3:Y:S01]  /*0cf0*/  LDC.64 R8, c[0x0][0x380] ;  /* 0x0000e000ff087b82 */ /* 0x000ee20000000a00 */
[----:B--2---:R-:W-:-:S06]  /*0d00*/  IMAD.WIDE R4, R5, 0x4, R6 ;  /* 0x0000000405047825 */ /* 0x004fcc00078e0206 */
[----:B------:R-:W2:Y:S01]  /*0d10*/  LDG.E R4, desc[UR10][R4.64] ;  /* 0x0000000a04047981 */ /* 0x000ea2000c1e1900 */
[----:B---3--:R-:W-:Y:S02]  /*0d20*/  IMAD.WIDE R6, R11, 0x4, R8 ;  /* 0x000000040b067825 */ /* 0x008fe400078e0208 */
[----:B------:R-:W3:Y:S04]  /*0d30*/  LDC.64 R8, c[0x0][0x3b8] ;  /* 0x0000ee00ff087b82 */ /* 0x000ee80000000a00 */
[----:B------:R-:W4:Y:S01]  /*0d40*/  LDG.E R6, desc[UR10][R6.64] ;  /* 0x0000000a06067981 */ /* 0x000f22000c1e1900 */
[----:B------:R-:W-:Y:S02]  /*0d50*/  IMAD.MOV.U32 R10, RZ, RZ, RZ ;  /* 0x000000ffff0a7224 */ /* 0x000fe400078e00ff */
[----:B------:R-:W-:Y:S01]  /*0d60*/  IMAD R11, R2, UR7, R11 ;  /* 0x00000007020b7c24 */ /* 0x000fe2000f8e020b */
[----:B--2---:R-:W-:-:S03]  /*0d70*/  FSETP.NEU.AND P0, PT, R4, RZ, PT ;  /* 0x000000ff0400720b */ /* 0x004fc60003f0d000 */
[----:B---3--:R-:W-:Y:S01]  /*0d80*/  IMAD.WIDE R4, R11, 0x4, R8 ;  /* 0x000000040b047825 */ /* 0x008fe200078e0208 */
[----:B------:R-:W-:-:S09]  /*0d90*/  SEL R3, RZ, 0x1, !P0 ;  /* 0x00000001ff037807 */ /* 0x000fd20004000000 */
[----:B------:R-:W-:Y:S02]  /*0da0*/  @!P0 IADD3 R10, PT, PT, RZ, -0x1, RZ ;  /* 0xffffffffff0a8810 */ /* 0x000fe40007ffe0ff */
[----:B------:R-:W-:Y:S01]  /*0db0*/  @P0 IADD3 R10, PT, PT, R3, RZ, RZ ;  /* 0x000000ff030a0210 */ /* 0x000fe20007ffe0ff */
[----:B----4-:R-:W-:-:S03]  /*0dc0*/  FADD R3, -R6, 1 ;  /* 0x3f80000006037421 */ /* 0x010fc60000000100 */
[----:B------:R-:W-:Y:S01]  /*0dd0*/  I2FP.F32.S32 R10, R10 ;  /* 0x0000000a000a7245 */ /* 0x000fe20000201400 */
[----:B------:R-:W-:-:S04]  /*0de0*/  FMUL R3, R6, R3 ;  /* 0x0000000306037220 */ /* 0x000fc80000400000 */
[----:B------:R-:W-:-:S05]  /*0df0*/  FMUL R3, R3, R10 ;  /* 0x0000000a03037220 */ /* 0x000fca0000400000 */
[----:B------:R3:W-:Y:S02]  /*0e00*/  STG.E desc[UR10][R4.64], R3 ;  /* 0x0000000304007986 */ /* 0x0007e4000c10190a */
.L_x_0:
[----:B------:R-:W4:Y:S01]  /*0e10*/  LDCU UR7, c[0x0][0x390] ;  /* 0x00007200ff0777ac */ /* 0x000f220008000800 */
[----:B------:R-:W-:-:S04]  /*0e20*/  UIADD3 UR5, UPT, UPT, UR5, 0x1, URZ ;  /* 0x0000000105057890 */ /* 0x000fc8000fffe0ff */
[----:B----4-:R-:W-:-:S09]  /*0e30*/  UISETP.NE.AND UP0, UPT, UR5, UR7, UPT ;  /* 0x000000070500728c */ /* 0x010fd2000bf05270 */
[----:B------:R-:W-:Y:S05]  /*0e40*/  BRA.U UP0, `(.L_x_5) ;  /* 0xfffffff100f87547 */ /* 0x000fea000b83ffff */
[----:B------:R-:W4:Y:S01]  /*0e50*/  LDCU UR5, c[0x0][0x38c] ;  /* 0x00007180ff0577ac */ /* 0x000f220008000800 */
[----:B------:R-:W-:-:S04]  /*0e60*/  UIADD3 UR4, UPT, UPT, UR4, 0x1, URZ ;  /* 0x0000000104047890 */ /* 0x000fc8000fffe0ff */
[----:B----4-:R-:W-:-:S09]  /*0e70*/  UISETP.NE.AND UP0, UPT, UR4, UR5, UPT ;  /* 0x000000050400728c */ /* 0x010fd2000bf05270 */
[----:B------:R-:W-:Y:S05]  /*0e80*/  BRA.U UP0, `(.L_x_6) ;  /* 0xfffffff100e47547 */ /* 0x000fea000b83ffff */
[----:B------:R-:W-:Y:S05]  /*0e90*/  EXIT ;  /* 0x000000000000794d */ /* 0x000fea0003800000 */
.L_x_7:
[----:B------:R-:W-:-:S00]  /*0ea0*/  BRA `(.L_x_7) ;  /* 0xfffffffc00fc7947 */ /* 0x000fc0000383ffff */
[----:B------:R-:W-:-:S00]  /*0eb0*/  NOP ;  /* 0x0000000000007918 */ /* 0x000fc00000000000 */
        /* <DEDUP_REMOVED lines=12> */
.L_x_8:


//--------------------- .nv.shared.reserved.0     --------------------------
	.section	.nv.shared.reserved.0,"aw",@nobits
	.weak		__nv_reservedSMEM_offset_0_alias
	.size		__nv_reservedSMEM_offset_0_alias, 0, 64
	.other		__nv_reservedSMEM_offset_0_alias,@"STO_CUDA_RESERVED_SHARED STV_DEFAULT"
__nv_reservedSMEM_offset_0_alias:
	.zero		0
	.zero		64


//--------------------- .nv.constant0._Z11stdp_kernelPfiiiiS_iiiiS_S_ --------------------------
	.section	.nv.constant0._Z11stdp_kernelPfiiiiS_iiiiS_S_,"a",@progbits
	.sectionflags	@""
	.align	4
.nv.constant0._Z11stdp_kernelPfiiiiS_iiiiS_S_:
	.zero		960


//--------------------- SYMBOLS --------------------------

	.type		.nv.reservedSmem.offset0,@object
	.size		.nv.reservedSmem.offset0,0x4
